//
// Generated by NVIDIA NVVM Compiler
//
// Compiler Build ID: CL-36424714
// Cuda compilation tools, release 13.0, V13.0.88
// Based on NVVM 20.0.0
//

.version 9.0
.target sm_100
.address_size 64

	// .globl	_Z21CalculateDisplacementP6RunnerPb

.visible .entry _Z21CalculateDisplacementP6RunnerPb(
	.param .u64 .ptr .align 1 _Z21CalculateDisplacementP6RunnerPb_param_0,
	.param .u64 .ptr .align 1 _Z21CalculateDisplacementP6RunnerPb_param_1
)
{
	.reg .pred 	%p<3>;
	.reg .b16 	%rs<2>;
	.reg .b32 	%r<5>;
	.reg .b64 	%rd<7>;

	ld.param.u64 	%rd1, [_Z21CalculateDisplacementP6RunnerPb_param_0];
	ld.param.u64 	%rd2, [_Z21CalculateDisplacementP6RunnerPb_param_1];
	mov.u32 	%r1, %tid.x;
	setp.gt.u32 	%p1, %r1, 99;
	@%p1 bra 	$L__BB0_3;
	cvta.to.global.u64 	%rd3, %rd1;
	mul.wide.u32 	%rd4, %r1, 12;
	add.s64 	%rd5, %rd3, %rd4;
	ld.global.u32 	%r2, [%rd5+4];
	ld.global.u32 	%r3, [%rd5+8];
	add.s32 	%r4, %r3, %r2;
	st.global.u32 	[%rd5+8], %r4;
	setp.lt.s32 	%p2, %r4, 100;
	@%p2 bra 	$L__BB0_3;
	cvta.to.global.u64 	%rd6, %rd2;
	mov.b16 	%rs1, 1;
	st.global.u8 	[%rd6], %rs1;
$L__BB0_3:
	ret;

}


// ===== COMPILED SASS (sm_100) =====

	.target	sm_100

	.elftype	@"ET_EXEC"


//--------------------- .note.nv.tkinfo           --------------------------
	.section	.note.nv.tkinfo,"",@"SHT_NOTE"
	.sectionflags	@"SHF_NOTE_NV_TKINFO"
	.tkinfo
        /*0018*/ 	.word	0x00000002
        /*0030*/ 	.string	""
        /*0030*/ 	.string	"ptxas"
        /*0030*/ 	.string	"Cuda compilation tools, release 13.0, V13.0.88"
        /*0030*/ 	.string	"Build cuda_13.0.r13.0/compiler.36424714_0"
        /*0030*/ 	.string	"-arch sm_100 -m 64 "



//--------------------- .note.nv.cuinfo           --------------------------
	.section	.note.nv.cuinfo,"",@"SHT_NOTE"
	.sectionflags	@"SHF_NOTE_NV_CUINFO"
        /*0018*/ 	.short	0x0002
        /*001a*/ 	.short	0x0064
        /*001c*/ 	.short	0x0082
	.zero		2


//--------------------- .nv.info                  --------------------------
	.section	.nv.info,"",@"SHT_CUDA_INFO"
	.align	4


	//----- nvinfo : EIATTR_REGCOUNT
	.align		4
        /*0000*/ 	.byte	0x04, 0x2f
        /*0002*/ 	.short	(.L_1 - .L_0)
	.align		4
.L_0:
        /*0004*/ 	.word	index@(_Z21CalculateDisplacementP6RunnerPb)
        /*0008*/ 	.word	0x00000008


	//----- nvinfo : EIATTR_FRAME_SIZE
	.align		4
.L_1:
        /*000c*/ 	.byte	0x04, 0x11
        /*000e*/ 	.short	(.L_3 - .L_2)
	.align		4
.L_2:
        /*0010*/ 	.word	index@(_Z21CalculateDisplacementP6RunnerPb)
        /*0014*/ 	.word	0x00000000


	//----- nvinfo : EIATTR_MIN_STACK_SIZE
	.align		4
.L_3:
        /*0018*/ 	.byte	0x04, 0x12
        /*001a*/ 	.short	(.L_5 - .L_4)
	.align		4
.L_4:
        /*001c*/ 	.word	index@(_Z21CalculateDisplacementP6RunnerPb)
        /*0020*/ 	.word	0x00000000
.L_5:


//--------------------- .nv.compat                --------------------------
	.section	.nv.compat,"",@"SHT_CUDA_COMPAT_INFO"
	.align	4
        /*0000*/ 	.byte	0x02, 0x09, 0x00, 0x00, 0x02, 0x02, 0x01, 0x00, 0x02, 0x05, 0x05, 0x00, 0x03, 0x07, 0x01, 0x01
        /*0010*/ 	.byte	0x02, 0x03, 0x00, 0x00, 0x02, 0x06, 0x01, 0x00, 0x04, 0x0b, 0x08, 0x00, 0x09, 0x00, 0x00, 0x00
        /*0020*/ 	.byte	0x00, 0x00, 0x00, 0x00


//--------------------- .nv.info._Z21CalculateDisplacementP6RunnerPb --------------------------
	.section	.nv.info._Z21CalculateDisplacementP6RunnerPb,"",@"SHT_CUDA_INFO"
	.sectionflags	@""
	.align	4


	//----- nvinfo : EIATTR_CUDA_API_VERSION
	.align		4
        /*0000*/ 	.byte	0x04, 0x37
        /*0002*/ 	.short	(.L_7 - .L_6)
.L_6:
        /*0004*/ 	.word	0x00000082


	//----- nvinfo : EIATTR_KPARAM_INFO
	.align		4
.L_7:
        /*0008*/ 	.byte	0x04, 0x17
        /*000a*/ 	.short	(.L_9 - .L_8)
.L_8:
        /*000c*/ 	.word	0x00000000
        /*0010*/ 	.short	0x0001
        /*0012*/ 	.short	0x0008
        /*0014*/ 	.byte	0x00, 0xf5, 0x21, 0x00


	//----- nvinfo : EIATTR_KPARAM_INFO
	.align		4
.L_9:
        /*0018*/ 	.byte	0x04, 0x17
        /*001a*/ 	.short	(.L_11 - .L_10)
.L_10:
        /*001c*/ 	.word	0x00000000
        /*0020*/ 	.short	0x0000
        /*0022*/ 	.short	0x0000
        /*0024*/ 	.byte	0x00, 0xf5, 0x21, 0x00


	//----- nvinfo : EIATTR_SPARSE_MMA_MASK
	.align		4
.L_11:
        /*0028*/ 	.byte	0x03, 0x50
        /*002a*/ 	.short	0x0000


	//----- nvinfo : EIATTR_MAXREG_COUNT
	.align		4
        /*002c*/ 	.byte	0x03, 0x1b
        /*002e*/ 	.short	0x00ff


	//----- nvinfo : EIATTR_MERCURY_ISA_VERSION
	.align		4
        /*0030*/ 	.byte	0x03, 0x5f
        /*0032*/ 	.short	0x0101


	//----- nvinfo : EIATTR_VRC_CTA_INIT_COUNT
	.align		4
        /*0034*/ 	.byte	0x02, 0x4a
	.zero		1
	.zero		1


	//----- nvinfo : EIATTR_EXIT_INSTR_OFFSETS
	.align		4
        /*0038*/ 	.byte	0x04, 0x1c
        /*003a*/ 	.short	(.L_13 - .L_12)


	//   ....[0]....
.L_12:
        /*003c*/ 	.word	0x00000030


	//   ....[1]....
        /*0040*/ 	.word	0x000000c0


	//   ....[2]....
        /*0044*/ 	.word	0x00000100


	//----- nvinfo : EIATTR_CBANK_PARAM_SIZE
	.align		4
.L_13:
        /*0048*/ 	.byte	0x03, 0x19
        /*004a*/ 	.short	0x0010


	//----- nvinfo : EIATTR_PARAM_CBANK
	.align		4
        /*004c*/ 	.byte	0x04, 0x0a
        /*004e*/ 	.short	(.L_15 - .L_14)
	.align		4
.L_14:
        /*0050*/ 	.word	index@(.nv.constant0._Z21CalculateDisplacementP6RunnerPb)
        /*0054*/ 	.short	0x0380
        /*0056*/ 	.short	0x0010


	//----- nvinfo : EIATTR_SW_WAR
	.align		4
.L_15:
        /*0058*/ 	.byte	0x04, 0x36
        /*005a*/ 	.short	(.L_17 - .L_16)
.L_16:
        /*005c*/ 	.word	0x00000008
.L_17:


//--------------------- .nv.callgraph             --------------------------
	.section	.nv.callgraph,"",@"SHT_CUDA_CALLGRAPH"
	.align	4
	.sectionentsize	8
	.align		4
        /*0000*/ 	.word	0x00000000
	.align		4
        /*0004*/ 	.word	0xffffffff
	.align		4
        /*0008*/ 	.word	0x00000000
	.align		4
        /*000c*/ 	.word	0xfffffffe
	.align		4
        /*0010*/ 	.word	0x00000000
	.align		4
        /*0014*/ 	.word	0xfffffffd
	.align		4
        /*0018*/ 	.word	0x00000000
	.align		4
        /*001c*/ 	.word	0xfffffffc


//--------------------- .text._Z21CalculateDisplacementP6RunnerPb --------------------------
	.section	.text._Z21CalculateDisplacementP6RunnerPb,"ax",@progbits
	.align	128
        .global         _Z21CalculateDisplacementP6RunnerPb
        .type           _Z21CalculateDisplacementP6RunnerPb,@function
        .size           _Z21CalculateDisplacementP6RunnerPb,(.L_x_1 - _Z21CalculateDisplacementP6RunnerPb)
        .other          _Z21CalculateDisplacementP6RunnerPb,@"STO_CUDA_ENTRY STV_DEFAULT"
_Z21CalculateDisplacementP6RunnerPb:
.text._Z21CalculateDisplacementP6RunnerPb:
[----:B------:R-:W-:Y:S01]  /*0000*/  LDC R1, c[0x0][0x37c] ;  /* 0x0000df00ff017b82 */ /* 0x000fe20000000800 */
[----:B------:R-:W0:Y:S02]  /*0010*/  S2R R5, SR_TID.X ;  /* 0x0000000000057919 */ /* 0x000e240000002100 */
[----:B0-----:R-:W-:-:S13]  /*0020*/  ISETP.GT.U32.AND P0, PT, R5, 0x63, PT ;  /* 0x000000630500780c */ /* 0x001fda0003f04070 */
[----:B------:R-:W-:Y:S05]  /*0030*/  @P0 EXIT ;  /* 0x000000000000094d */ /* 0x000fea0003800000 */
[----:B------:R-:W0:Y:S01]  /*0040*/  LDC.64 R2, c[0x0][0x380] ;  /* 0x0000e000ff027b82 */ /* 0x000e220000000a00 */
[----:B------:R-:W1:Y:S01]  /*0050*/  LDCU.64 UR4, c[0x0][0x358] ;  /* 0x00006b00ff0477ac */ /* 0x000e620008000a00 */
[----:B0-----:R-:W-:-:S05]  /*0060*/  IMAD.WIDE.U32 R2, R5, 0xc, R2 ;  /* 0x0000000c05027825 */ /* 0x001fca00078e0002 */
[----:B-1----:R-:W2:Y:S04]  /*0070*/  LDG.E R0, desc[UR4][R2.64+0x4] ;  /* 0x0000040402007981 */ /* 0x002ea8000c1e1900 */
[----:B------:R-:W2:Y:S02]  /*0080*/  LDG.E R5, desc[UR4][R2.64+0x8] ;  /* 0x0000080402057981 */ /* 0x000ea4000c1e1900 */
[----:B--2---:R-:W-:-:S05]  /*0090*/  IMAD.IADD R5, R0, 0x1, R5 ;  /* 0x0000000100057824 */ /* 0x004fca00078e0205 */
[----:B------:R-:W-:Y:S01]  /*00a0*/  ISETP.GE.AND P0, PT, R5, 0x64, PT ;  /* 0x000000640500780c */ /* 0x000fe20003f06270 */
[----:B------:R0:W-:-:S12]  /*00b0*/  STG.E desc[UR4][R2.64+0x8], R5 ;  /* 0x0000080502007986 */ /* 0x0001d8000c101904 */
[----:B0-----:R-:W-:Y:S05]  /*00c0*/  @!P0 EXIT ;  /* 0x000000000000894d */ /* 0x001fea0003800000 */
[----:B------:R-:W0:Y:S01]  /*00d0*/  LDC.64 R2, c[0x0][0x388] ;  /* 0x0000e200ff027b82 */ /* 0x000e220000000a00 */
[----:B------:R-:W-:-:S05]  /*00e0*/  HFMA2 R0, -RZ, RZ, 0, 5.9604644775390625e-08 ;  /* 0x00000001ff007431 */ /* 0x000fca00000001ff */
[----:B0-----:R-:W-:Y:S01]  /*00f0*/  STG.E.U8 desc[UR4][R2.64], R0 ;  /* 0x0000000002007986 */ /* 0x001fe2000c101104 */
[----:B------:R-:W-:Y:S05]  /*0100*/  EXIT ;  /* 0x000000000000794d */ /* 0x000fea0003800000 */
.L_x_0:
[----:B------:R-:W-:-:S00]  /*0110*/  BRA `(.L_x_0) ;  /* 0xfffffffc00fc7947 */ /* 0x000fc0000383ffff */
[----:B------:R-:W-:-:S00]  /*0120*/  NOP ;  /* 0x0000000000007918 */ /* 0x000fc00000000000 */
        /* <DEDUP_REMOVED lines=13> */
.L_x_1:


//--------------------- .nv.shared.reserved.0     --------------------------
	.section	.nv.shared.reserved.0,"aw",@nobits
	.weak		__nv_reservedSMEM_offset_0_alias
	.size		__nv_reservedSMEM_offset_0_alias, 0, 64
	.other		__nv_reservedSMEM_offset_0_alias,@"STO_CUDA_RESERVED_SHARED STV_DEFAULT"
__nv_reservedSMEM_offset_0_alias:
	.zero		0
	.zero		64


//--------------------- .nv.constant0._Z21CalculateDisplacementP6RunnerPb --------------------------
	.section	.nv.constant0._Z21CalculateDisplacementP6RunnerPb,"a",@progbits
	.sectionflags	@""
	.align	4
.nv.constant0._Z21CalculateDisplacementP6RunnerPb:
	.zero		912


//--------------------- SYMBOLS --------------------------

	.type		.nv.reservedSmem.offset0,@object
	.size		.nv.reservedSmem.offset0,0x4
